//
// Generated by NVIDIA NVVM Compiler
//
// Compiler Build ID: CL-36424714
// Cuda compilation tools, release 13.0, V13.0.88
// Based on NVVM 20.0.0
//

.version 9.0
.target sm_100
.address_size 64

	// .globl	_Z22matrix_multiply_kernelPfS_S_i

.visible .entry _Z22matrix_multiply_kernelPfS_S_i(
	.param .u64 .ptr .align 1 _Z22matrix_multiply_kernelPfS_S_i_param_0,
	.param .u64 .ptr .align 1 _Z22matrix_multiply_kernelPfS_S_i_param_1,
	.param .u64 .ptr .align 1 _Z22matrix_multiply_kernelPfS_S_i_param_2,
	.param .u32 _Z22matrix_multiply_kernelPfS_S_i_param_3
)
{
	.reg .pred 	%p<10>;
	.reg .b32 	%r<40>;
	.reg .b32 	%f<67>;
	.reg .b64 	%rd<67>;

	ld.param.u64 	%rd14, [_Z22matrix_multiply_kernelPfS_S_i_param_0];
	ld.param.u64 	%rd15, [_Z22matrix_multiply_kernelPfS_S_i_param_1];
	ld.param.u32 	%r18, [_Z22matrix_multiply_kernelPfS_S_i_param_3];
	cvta.to.global.u64 	%rd1, %rd15;
	cvta.to.global.u64 	%rd2, %rd14;
	mov.u32 	%r19, %ctaid.y;
	mov.u32 	%r20, %ntid.y;
	mov.u32 	%r21, %tid.y;
	mad.lo.s32 	%r1, %r19, %r20, %r21;
	mov.u32 	%r22, %ctaid.x;
	mov.u32 	%r23, %ntid.x;
	mov.u32 	%r24, %tid.x;
	mad.lo.s32 	%r2, %r22, %r23, %r24;
	max.s32 	%r25, %r1, %r2;
	setp.ge.s32 	%p1, %r25, %r18;
	@%p1 bra 	$L__BB0_13;
	mul.lo.s32 	%r3, %r18, %r1;
	and.b32  	%r4, %r18, 7;
	setp.lt.u32 	%p2, %r18, 8;
	mov.f32 	%f66, 0f00000000;
	mov.b32 	%r38, 0;
	@%p2 bra 	$L__BB0_4;
	and.b32  	%r38, %r18, 2147483640;
	neg.s32 	%r36, %r38;
	mul.wide.s32 	%rd16, %r18, 4;
	add.s64 	%rd3, %rd1, %rd16;
	shl.b32 	%r7, %r18, 3;
	mul.wide.s32 	%rd17, %r18, 8;
	add.s64 	%rd4, %rd1, %rd17;
	mul.wide.s32 	%rd18, %r18, 12;
	add.s64 	%rd5, %rd1, %rd18;
	mul.wide.s32 	%rd19, %r18, 16;
	add.s64 	%rd6, %rd1, %rd19;
	mul.wide.s32 	%rd20, %r18, 20;
	add.s64 	%rd7, %rd1, %rd20;
	mul.wide.s32 	%rd21, %r18, 24;
	add.s64 	%rd8, %rd1, %rd21;
	mul.wide.s32 	%rd22, %r18, 28;
	add.s64 	%rd9, %rd1, %rd22;
	mul.wide.u32 	%rd23, %r3, 4;
	add.s64 	%rd24, %rd23, %rd2;
	add.s64 	%rd66, %rd24, 16;
	mov.f32 	%f66, 0f00000000;
	mov.u32 	%r35, %r2;
$L__BB0_3:
	.pragma "nounroll";
	mul.wide.s32 	%rd25, %r35, 4;
	add.s64 	%rd26, %rd3, %rd25;
	add.s64 	%rd27, %rd4, %rd25;
	add.s64 	%rd28, %rd5, %rd25;
	add.s64 	%rd29, %rd6, %rd25;
	add.s64 	%rd30, %rd7, %rd25;
	add.s64 	%rd31, %rd8, %rd25;
	add.s64 	%rd32, %rd9, %rd25;
	add.s64 	%rd33, %rd1, %rd25;
	ld.global.f32 	%f16, [%rd66+-16];
	ld.global.f32 	%f17, [%rd33];
	fma.rn.f32 	%f18, %f16, %f17, %f66;
	ld.global.f32 	%f19, [%rd66+-12];
	ld.global.f32 	%f20, [%rd26];
	fma.rn.f32 	%f21, %f19, %f20, %f18;
	ld.global.f32 	%f22, [%rd66+-8];
	ld.global.f32 	%f23, [%rd27];
	fma.rn.f32 	%f24, %f22, %f23, %f21;
	ld.global.f32 	%f25, [%rd66+-4];
	ld.global.f32 	%f26, [%rd28];
	fma.rn.f32 	%f27, %f25, %f26, %f24;
	ld.global.f32 	%f28, [%rd66];
	ld.global.f32 	%f29, [%rd29];
	fma.rn.f32 	%f30, %f28, %f29, %f27;
	ld.global.f32 	%f31, [%rd66+4];
	ld.global.f32 	%f32, [%rd30];
	fma.rn.f32 	%f33, %f31, %f32, %f30;
	ld.global.f32 	%f34, [%rd66+8];
	ld.global.f32 	%f35, [%rd31];
	fma.rn.f32 	%f36, %f34, %f35, %f33;
	ld.global.f32 	%f37, [%rd66+12];
	ld.global.f32 	%f38, [%rd32];
	fma.rn.f32 	%f66, %f37, %f38, %f36;
	add.s32 	%r36, %r36, 8;
	add.s32 	%r35, %r35, %r7;
	add.s64 	%rd66, %rd66, 32;
	setp.ne.s32 	%p3, %r36, 0;
	@%p3 bra 	$L__BB0_3;
$L__BB0_4:
	setp.eq.s32 	%p4, %r4, 0;
	@%p4 bra 	$L__BB0_12;
	and.b32  	%r13, %r18, 3;
	setp.lt.u32 	%p5, %r4, 4;
	@%p5 bra 	$L__BB0_7;
	add.s32 	%r27, %r38, %r3;
	mul.wide.u32 	%rd34, %r27, 4;
	add.s64 	%rd35, %rd2, %rd34;
	ld.global.f32 	%f40, [%rd35];
	mad.lo.s32 	%r28, %r38, %r18, %r2;
	mul.wide.s32 	%rd36, %r28, 4;
	add.s64 	%rd37, %rd1, %rd36;
	ld.global.f32 	%f41, [%rd37];
	fma.rn.f32 	%f42, %f40, %f41, %f66;
	cvt.u64.u32 	%rd38, %r3;
	cvt.u64.u32 	%rd39, %r38;
	add.s64 	%rd40, %rd39, %rd38;
	shl.b64 	%rd41, %rd40, 2;
	add.s64 	%rd42, %rd2, %rd41;
	ld.global.f32 	%f43, [%rd42+4];
	mul.wide.s32 	%rd43, %r18, 4;
	add.s64 	%rd44, %rd37, %rd43;
	ld.global.f32 	%f44, [%rd44];
	fma.rn.f32 	%f45, %f43, %f44, %f42;
	ld.global.f32 	%f46, [%rd42+8];
	add.s64 	%rd45, %rd44, %rd43;
	ld.global.f32 	%f47, [%rd45];
	fma.rn.f32 	%f48, %f46, %f47, %f45;
	ld.global.f32 	%f49, [%rd42+12];
	add.s64 	%rd46, %rd45, %rd43;
	ld.global.f32 	%f50, [%rd46];
	fma.rn.f32 	%f66, %f49, %f50, %f48;
	add.s32 	%r38, %r38, 4;
$L__BB0_7:
	setp.eq.s32 	%p6, %r13, 0;
	@%p6 bra 	$L__BB0_12;
	setp.eq.s32 	%p7, %r13, 1;
	@%p7 bra 	$L__BB0_10;
	add.s32 	%r29, %r38, %r3;
	mul.wide.u32 	%rd47, %r29, 4;
	add.s64 	%rd48, %rd2, %rd47;
	ld.global.f32 	%f52, [%rd48];
	mad.lo.s32 	%r30, %r38, %r18, %r2;
	mul.wide.s32 	%rd49, %r30, 4;
	add.s64 	%rd50, %rd1, %rd49;
	ld.global.f32 	%f53, [%rd50];
	fma.rn.f32 	%f54, %f52, %f53, %f66;
	cvt.u64.u32 	%rd51, %r3;
	cvt.u64.u32 	%rd52, %r38;
	add.s64 	%rd53, %rd52, %rd51;
	shl.b64 	%rd54, %rd53, 2;
	add.s64 	%rd55, %rd2, %rd54;
	ld.global.f32 	%f55, [%rd55+4];
	mul.wide.s32 	%rd56, %r18, 4;
	add.s64 	%rd57, %rd50, %rd56;
	ld.global.f32 	%f56, [%rd57];
	fma.rn.f32 	%f66, %f55, %f56, %f54;
	add.s32 	%r38, %r38, 2;
$L__BB0_10:
	and.b32  	%r31, %r18, 1;
	setp.eq.b32 	%p8, %r31, 1;
	not.pred 	%p9, %p8;
	@%p9 bra 	$L__BB0_12;
	add.s32 	%r32, %r38, %r3;
	mul.wide.u32 	%rd58, %r32, 4;
	add.s64 	%rd59, %rd2, %rd58;
	ld.global.f32 	%f57, [%rd59];
	mad.lo.s32 	%r33, %r38, %r18, %r2;
	mul.wide.s32 	%rd60, %r33, 4;
	add.s64 	%rd61, %rd1, %rd60;
	ld.global.f32 	%f58, [%rd61];
	fma.rn.f32 	%f66, %f57, %f58, %f66;
$L__BB0_12:
	ld.param.u64 	%rd65, [_Z22matrix_multiply_kernelPfS_S_i_param_2];
	add.s32 	%r34, %r3, %r2;
	cvta.to.global.u64 	%rd62, %rd65;
	mul.wide.s32 	%rd63, %r34, 4;
	add.s64 	%rd64, %rd62, %rd63;
	st.global.f32 	[%rd64], %f66;
$L__BB0_13:
	ret;

}


// ===== COMPILED SASS (sm_100) =====

	.target	sm_100

	.elftype	@"ET_EXEC"


//--------------------- .note.nv.tkinfo           --------------------------
	.section	.note.nv.tkinfo,"",@"SHT_NOTE"
	.sectionflags	@"SHF_NOTE_NV_TKINFO"
	.tkinfo
        /*0018*/ 	.word	0x00000002
        /*0030*/ 	.string	""
        /*0030*/ 	.string	"ptxas"
        /*0030*/ 	.string	"Cuda compilation tools, release 13.0, V13.0.88"
        /*0030*/ 	.string	"Build cuda_13.0.r13.0/compiler.36424714_0"
        /*0030*/ 	.string	"-arch sm_100 -m 64 "



//--------------------- .note.nv.cuinfo           --------------------------
	.section	.note.nv.cuinfo,"",@"SHT_NOTE"
	.sectionflags	@"SHF_NOTE_NV_CUINFO"
        /*0018*/ 	.short	0x0002
        /*001a*/ 	.short	0x0064
        /*001c*/ 	.short	0x0082
	.zero		2


//--------------------- .nv.info                  --------------------------
	.section	.nv.info,"",@"SHT_CUDA_INFO"
	.align	4


	//----- nvinfo : EIATTR_REGCOUNT
	.align		4
        /*0000*/ 	.byte	0x04, 0x2f
        /*0002*/ 	.short	(.L_1 - .L_0)
	.align		4
.L_0:
        /*0004*/ 	.word	index@(_Z22matrix_multiply_kernelPfS_S_i)
        /*0008*/ 	.word	0x0000001e


	//----- nvinfo : EIATTR_FRAME_SIZE
	.align		4
.L_1:
        /*000c*/ 	.byte	0x04, 0x11
        /*000e*/ 	.short	(.L_3 - .L_2)
	.align		4
.L_2:
        /*0010*/ 	.word	index@(_Z22matrix_multiply_kernelPfS_S_i)
        /*0014*/ 	.word	0x00000000


	//----- nvinfo : EIATTR_MIN_STACK_SIZE
	.align		4
.L_3:
        /*0018*/ 	.byte	0x04, 0x12
        /*001a*/ 	.short	(.L_5 - .L_4)
	.align		4
.L_4:
        /*001c*/ 	.word	index@(_Z22matrix_multiply_kernelPfS_S_i)
        /*0020*/ 	.word	0x00000000
.L_5:


//--------------------- .nv.compat                --------------------------
	.section	.nv.compat,"",@"SHT_CUDA_COMPAT_INFO"
	.align	4
        /*0000*/ 	.byte	0x02, 0x09, 0x00, 0x00, 0x02, 0x02, 0x01, 0x00, 0x02, 0x05, 0x05, 0x00, 0x03, 0x07, 0x01, 0x01
        /*0010*/ 	.byte	0x02, 0x03, 0x00, 0x00, 0x02, 0x06, 0x01, 0x00, 0x04, 0x0b, 0x08, 0x00, 0x09, 0x00, 0x00, 0x00
        /*0020*/ 	.byte	0x00, 0x00, 0x00, 0x00


//--------------------- .nv.info._Z22matrix_multiply_kernelPfS_S_i --------------------------
	.section	.nv.info._Z22matrix_multiply_kernelPfS_S_i,"",@"SHT_CUDA_INFO"
	.sectionflags	@""
	.align	4


	//----- nvinfo : EIATTR_CUDA_API_VERSION
	.align		4
        /*0000*/ 	.byte	0x04, 0x37
        /*0002*/ 	.short	(.L_7 - .L_6)
.L_6:
        /*0004*/ 	.word	0x00000082


	//----- nvinfo : EIATTR_KPARAM_INFO
	.align		4
.L_7:
        /*0008*/ 	.byte	0x04, 0x17
        /*000a*/ 	.short	(.L_9 - .L_8)
.L_8:
        /*000c*/ 	.word	0x00000000
        /*0010*/ 	.short	0x0003
        /*0012*/ 	.short	0x0018
        /*0014*/ 	.byte	0x00, 0xf0, 0x11, 0x00


	//----- nvinfo : EIATTR_KPARAM_INFO
	.align		4
.L_9:
        /*0018*/ 	.byte	0x04, 0x17
        /*001a*/ 	.short	(.L_11 - .L_10)
.L_10:
        /*001c*/ 	.word	0x00000000
        /*0020*/ 	.short	0x0002
        /*0022*/ 	.short	0x0010
        /*0024*/ 	.byte	0x00, 0xf5, 0x21, 0x00


	//----- nvinfo : EIATTR_KPARAM_INFO
	.align		4
.L_11:
        /*0028*/ 	.byte	0x04, 0x17
        /*002a*/ 	.short	(.L_13 - .L_12)
.L_12:
        /*002c*/ 	.word	0x00000000
        /*0030*/ 	.short	0x0001
        /*0032*/ 	.short	0x0008
        /*0034*/ 	.byte	0x00, 0xf5, 0x21, 0x00


	//----- nvinfo : EIATTR_KPARAM_INFO
	.align		4
.L_13:
        /*0038*/ 	.byte	0x04, 0x17
        /*003a*/ 	.short	(.L_15 - .L_14)
.L_14:
        /*003c*/ 	.word	0x00000000
        /*0040*/ 	.short	0x0000
        /*0042*/ 	.short	0x0000
        /*0044*/ 	.byte	0x00, 0xf5, 0x21, 0x00


	//----- nvinfo : EIATTR_SPARSE_MMA_MASK
	.align		4
.L_15:
        /*0048*/ 	.byte	0x03, 0x50
        /*004a*/ 	.short	0x0000


	//----- nvinfo : EIATTR_MAXREG_COUNT
	.align		4
        /*004c*/ 	.byte	0x03, 0x1b
        /*004e*/ 	.short	0x00ff


	//----- nvinfo : EIATTR_MERCURY_ISA_VERSION
	.align		4
        /*0050*/ 	.byte	0x03, 0x5f
        /*0052*/ 	.short	0x0101


	//----- nvinfo : EIATTR_VRC_CTA_INIT_COUNT
	.align		4
        /*0054*/ 	.byte	0x02, 0x4a
	.zero		1
	.zero		1


	//----- nvinfo : EIATTR_EXIT_INSTR_OFFSETS
	.align		4
        /*0058*/ 	.byte	0x04, 0x1c
        /*005a*/ 	.short	(.L_17 - .L_16)


	//   ....[0]....
.L_16:
        /*005c*/ 	.word	0x000000c0


	//   ....[1]....
        /*0060*/ 	.word	0x00000a90


	//----- nvinfo : EIATTR_CBANK_PARAM_SIZE
	.align		4
.L_17:
        /*0064*/ 	.byte	0x03, 0x19
        /*0066*/ 	.short	0x001c


	//----- nvinfo : EIATTR_PARAM_CBANK
	.align		4
        /*0068*/ 	.byte	0x04, 0x0a
        /*006a*/ 	.short	(.L_19 - .L_18)
	.align		4
.L_18:
        /*006c*/ 	.word	index@(.nv.constant0._Z22matrix_multiply_kernelPfS_S_i)
        /*0070*/ 	.short	0x0380
        /*0072*/ 	.short	0x001c


	//----- nvinfo : EIATTR_SW_WAR
	.align		4
.L_19:
        /*0074*/ 	.byte	0x04, 0x36
        /*0076*/ 	.short	(.L_21 - .L_20)
.L_20:
        /*0078*/ 	.word	0x00000008
.L_21:


//--------------------- .nv.callgraph             --------------------------
	.section	.nv.callgraph,"",@"SHT_CUDA_CALLGRAPH"
	.align	4
	.sectionentsize	8
	.align		4
        /*0000*/ 	.word	0x00000000
	.align		4
        /*0004*/ 	.word	0xffffffff
	.align		4
        /*0008*/ 	.word	0x00000000
	.align		4
        /*000c*/ 	.word	0xfffffffe
	.align		4
        /*0010*/ 	.word	0x00000000
	.align		4
        /*0014*/ 	.word	0xfffffffd
	.align		4
        /*0018*/ 	.word	0x00000000
	.align		4
        /*001c*/ 	.word	0xfffffffc


//--------------------- .text._Z22matrix_multiply_kernelPfS_S_i --------------------------
	.section	.text._Z22matrix_multiply_kernelPfS_S_i,"ax",@progbits
	.align	128
        .global         _Z22matrix_multiply_kernelPfS_S_i
        .type           _Z22matrix_multiply_kernelPfS_S_i,@function
        .size           _Z22matrix_multiply_kernelPfS_S_i,(.L_x_5 - _Z22matrix_multiply_kernelPfS_S_i)
        .other          _Z22matrix_multiply_kernelPfS_S_i,@"STO_CUDA_ENTRY STV_DEFAULT"
_Z22matrix_multiply_kernelPfS_S_i:
.text._Z22matrix_multiply_kernelPfS_S_i:
[----:B------:R-:W-:Y:S01]  /*0000*/  LDC R1, c[0x0][0x37c] ;  /* 0x0000df00ff017b82 */ /* 0x000fe20000000800 */
[----:B------:R-:W0:Y:S07]  /*0010*/  S2R R0, SR_TID.Y ;  /* 0x0000000000007919 */ /* 0x000e2e0000002200 */
[----:B------:R-:W0:Y:S01]  /*0020*/  S2UR UR4, SR_CTAID.Y ;  /* 0x00000000000479c3 */ /* 0x000e220000002600 */
[----:B------:R-:W1:Y:S01]  /*0030*/  LDCU UR20, c[0x0][0x398] ;  /* 0x00007300ff1477ac */ /* 0x000e620008000800 */
[----:B------:R-:W2:Y:S06]  /*0040*/  S2R R3, SR_TID.X ;  /* 0x0000000000037919 */ /* 0x000eac0000002100 */
[----:B------:R-:W0:Y:S08]  /*0050*/  LDC R13, c[0x0][0x364] ;  /* 0x0000d900ff0d7b82 */ /* 0x000e300000000800 */
[----:B------:R-:W2:Y:S08]  /*0060*/  S2UR UR5, SR_CTAID.X ;  /* 0x00000000000579c3 */ /* 0x000eb00000002500 */
[----:B------:R-:W2:Y:S01]  /*0070*/  LDC R2, c[0x0][0x360] ;  /* 0x0000d800ff027b82 */ /* 0x000ea20000000800 */
[----:B0-----:R-:W-:-:S02]  /*0080*/  IMAD R13, R13, UR4, R0 ;  /* 0x000000040d0d7c24 */ /* 0x001fc4000f8e0200 */
[----:B--2---:R-:W-:-:S05]  /*0090*/  IMAD R0, R2, UR5, R3 ;  /* 0x0000000502007c24 */ /* 0x004fca000f8e0203 */
[----:B------:R-:W-:-:S04]  /*00a0*/  VIMNMX R2, PT, PT, R13, R0, !PT ;  /* 0x000000000d027248 */ /* 0x000fc80007fe0100 */
[----:B-1----:R-:W-:-:S13]  /*00b0*/  ISETP.GE.AND P0, PT, R2, UR20, PT ;  /* 0x0000001402007c0c */ /* 0x002fda000bf06270 */
[----:B------:R-:W-:Y:S05]  /*00c0*/  @P0 EXIT ;  /* 0x000000000000094d */ /* 0x000fea0003800000 */
[----:B------:R-:W-:Y:S01]  /*00d0*/  UISETP.GE.U32.AND UP0, UPT, UR20, 0x8, UPT ;  /* 0x000000081400788c */ /* 0x000fe2000bf06070 */
[----:B------:R-:W-:Y:S02]  /*00e0*/  HFMA2 R12, -RZ, RZ, 0, 0 ;  /* 0x00000000ff0c7431 */ /* 0x000fe400000001ff */
[----:B------:R-:W-:Y:S01]  /*00f0*/  IMAD R13, R13, UR20, RZ ;  /* 0x000000140d0d7c24 */ /* 0x000fe2000f8e02ff */
[----:B------:R-:W-:Y:S01]  /*0100*/  UMOV UR4, URZ ;  /* 0x000000ff00047c82 */ /* 0x000fe20008000000 */
[----:B------:R-:W0:Y:S04]  /*0110*/  LDCU.64 UR18, c[0x0][0x358] ;  /* 0x00006b00ff1277ac */ /* 0x000e280008000a00 */
[----:B------:R-:W-:Y:S05]  /*0120*/  BRA.U !UP0, `(.L_x_0) ;  /* 0x0000000508047547 */ /* 0x000fea000b800000 */
[----:B------:R-:W1:Y:S01]  /*0130*/  LDCU.128 UR24, c[0x0][0x380] ;  /* 0x00007000ff1877ac */ /* 0x000e620008000c00 */
[----:B------:R-:W-:Y:S02]  /*0140*/  MOV R12, RZ ;  /* 0x000000ff000c7202 */ /* 0x000fe40000000f00 */
[----:B------:R-:W-:Y:S01]  /*0150*/  MOV R14, R0 ;  /* 0x00000000000e7202 */ /* 0x000fe20000000f00 */
[----:B------:R-:W-:-:S04]  /*0160*/  ULOP3.LUT UR4, UR20, 0x7ffffff8, URZ, 0xc0, !UPT ;  /* 0x7ffffff814047892 */ /* 0x000fc8000f8ec0ff */
[----:B------:R-:W-:Y:S01]  /*0170*/  UIADD3 UR5, UPT, UPT, -UR4, URZ, URZ ;  /* 0x000000ff04057290 */ /* 0x000fe2000fffe1ff */
[----:B-1----:R-:W-:Y:S01]  /*0180*/  MOV R2, UR24 ;  /* 0x0000001800027c02 */ /* 0x002fe20008000f00 */
[----:B------:R-:W-:Y:S01]  /*0190*/  UIMAD.WIDE UR6, UR20, 0x8, UR26 ;  /* 0x00000008140678a5 */ /* 0x000fe2000f8e021a */
[----:B------:R-:W-:Y:S01]  /*01a0*/  MOV R3, UR25 ;  /* 0x0000001900037c02 */ /* 0x000fe20008000f00 */
[----:B------:R-:W-:Y:S02]  /*01b0*/  UIMAD.WIDE UR8, UR20, 0xc, UR26 ;  /* 0x0000000c140878a5 */ /* 0x000fe4000f8e021a */
[----:B------:R-:W-:Y:S01]  /*01c0*/  UIMAD.WIDE UR10, UR20, 0x10, UR26 ;  /* 0x00000010140a78a5 */ /* 0x000fe2000f8e021a */
[----:B------:R-:W-:Y:S01]  /*01d0*/  IMAD.WIDE.U32 R2, R13, 0x4, R2 ;  /* 0x000000040d027825 */ /* 0x000fe200078e0002 */
[----:B------:R-:W-:Y:S02]  /*01e0*/  UIMAD.WIDE UR12, UR20, 0x14, UR26 ;  /* 0x00000014140c78a5 */ /* 0x000fe4000f8e021a */
[----:B------:R-:W-:Y:S01]  /*01f0*/  UIMAD.WIDE UR14, UR20, 0x18, UR26 ;  /* 0x00000018140e78a5 */ /* 0x000fe2000f8e021a */
[----:B------:R-:W-:Y:S01]  /*0200*/  IADD3 R2, P0, PT, R2, 0x10, RZ ;  /* 0x0000001002027810 */ /* 0x000fe20007f1e0ff */
[----:B------:R-:W-:-:S03]  /*0210*/  UIMAD.WIDE UR16, UR20, 0x1c, UR26 ;  /* 0x0000001c141078a5 */ /* 0x000fc6000f8e021a */
[----:B------:R-:W-:-:S09]  /*0220*/  IADD3.X R3, PT, PT, RZ, R3, RZ, P0, !PT ;  /* 0x00000003ff037210 */ /* 0x000fd200007fe4ff */
.L_x_1:
[----:B------:R-:W-:Y:S01]  /*0230*/  UIMAD.WIDE UR22, UR20, 0x4, UR26 ;  /* 0x00000004141678a5 */ /* 0x000fe2000f8e021a */
[----:B------:R-:W-:Y:S02]  /*0240*/  IMAD.MOV.U32 R23, RZ, RZ, 0x4 ;  /* 0x00000004ff177424 */ /* 0x000fe400078e00ff */
[----:B------:R-:W-:Y:S01]  /*0250*/  HFMA2 R11, -RZ, RZ, 0, 2.384185791015625e-07 ;  /* 0x00000004ff0b7431 */ /* 0x000fe200000001ff */
[----:B------:R-:W-:Y:S01]  /*0260*/  MOV R25, 0x4 ;  /* 0x0000000400197802 */ /* 0x000fe20000000f00 */
[----:B0-----:R-:W2:Y:S01]  /*0270*/  LDG.E R21, desc[UR18][R2.64+-0x10] ;  /* 0xfffff01202157981 */ /* 0x001ea2000c1e1900 */
[C---:B------:R-:W-:Y:S01]  /*0280*/  IMAD.WIDE R22, R14.reuse, R23, UR26 ;  /* 0x0000001a0e167e25 */ /* 0x040fe2000f8e0217 */
[----:B------:R-:W-:Y:S02]  /*0290*/  MOV R8, UR22 ;  /* 0x0000001600087c02 */ /* 0x000fe40008000f00 */
[----:B------:R-:W-:Y:S01]  /*02a0*/  MOV R9, UR23 ;  /* 0x0000001700097c02 */ /* 0x000fe20008000f00 */
[----:B------:R-:W3:Y:S02]  /*02b0*/  LDG.E R19, desc[UR18][R2.64+-0xc] ;  /* 0xfffff41202137981 */ /* 0x000ee4000c1e1900 */
[----:B------:R-:W-:-:S02]  /*02c0*/  IMAD.WIDE R8, R14, 0x4, R8 ;  /* 0x000000040e087825 */ /* 0x000fc400078e0208 */
[----:B------:R-:W2:Y:S01]  /*02d0*/  LDG.E R22, desc[UR18][R22.64] ;  /* 0x0000001216167981 */ /* 0x000ea2000c1e1900 */
[----:B------:R-:W-:Y:S01]  /*02e0*/  MOV R5, 0x4 ;  /* 0x0000000400057802 */ /* 0x000fe20000000f00 */
[C---:B------:R-:W-:Y:S02]  /*02f0*/  IMAD.WIDE R24, R14.reuse, R25, UR6 ;  /* 0x000000060e187e25 */ /* 0x040fe4000f8e0219 */
[----:B------:R0:W3:Y:S02]  /*0300*/  LDG.E R20, desc[UR18][R8.64] ;  /* 0x0000001208147981 */ /* 0x0000e4000c1e1900 */
[----:B------:R-:W-:Y:S02]  /*0310*/  IMAD.WIDE R10, R14, R11, UR8 ;  /* 0x000000080e0a7e25 */ /* 0x000fe4000f8e020b */
[----:B------:R-:W4:Y:S04]  /*0320*/  LDG.E R18, desc[UR18][R24.64] ;  /* 0x0000001218127981 */ /* 0x000f28000c1e1900 */
[----:B------:R-:W4:Y:S01]  /*0330*/  LDG.E R17, desc[UR18][R2.64+-0x8] ;  /* 0xfffff81202117981 */ /* 0x000f22000c1e1900 */
[----:B0-----:R-:W-:-:S02]  /*0340*/  HFMA2 R9, -RZ, RZ, 0, 2.384185791015625e-07 ;  /* 0x00000004ff097431 */ /* 0x001fc400000001ff */
[----:B------:R-:W-:Y:S01]  /*0350*/  IMAD.MOV.U32 R7, RZ, RZ, 0x4 ;  /* 0x00000004ff077424 */ /* 0x000fe200078e00ff */
[----:B------:R0:W5:Y:S01]  /*0360*/  LDG.E R16, desc[UR18][R10.64] ;  /* 0x000000120a107981 */ /* 0x000162000c1e1900 */
[----:B------:R-:W-:-:S03]  /*0370*/  IMAD.WIDE R4, R14, R5, UR10 ;  /* 0x0000000a0e047e25 */ /* 0x000fc6000f8e0205 */
[----:B------:R-:W5:Y:S01]  /*0380*/  LDG.E R15, desc[UR18][R2.64+-0x4] ;  /* 0xfffffc12020f7981 */ /* 0x000f62000c1e1900 */
[C---:B------:R-:W-:Y:S01]  /*0390*/  IMAD.WIDE R6, R14.reuse, R7, UR12 ;  /* 0x0000000c0e067e25 */ /* 0x040fe2000f8e0207 */
[----:B------:R-:W-:Y:S02]  /*03a0*/  MOV R27, 0x4 ;  /* 0x00000004001b7802 */ /* 0x000fe40000000f00 */
[----:B------:R1:W5:Y:S01]  /*03b0*/  LDG.E R4, desc[UR18][R4.64] ;  /* 0x0000001204047981 */ /* 0x000362000c1e1900 */
[----:B------:R-:W-:-:S03]  /*03c0*/  IMAD.WIDE R8, R14, R9, UR14 ;  /* 0x0000000e0e087e25 */ /* 0x000fc6000f8e0209 */
[----:B------:R-:W5:Y:S01]  /*03d0*/  LDG.E R23, desc[UR18][R2.64] ;  /* 0x0000001202177981 */ /* 0x000f62000c1e1900 */
[----:B0-----:R-:W-:-:S03]  /*03e0*/  IMAD.WIDE R10, R14, R27, UR16 ;  /* 0x000000100e0a7e25 */ /* 0x001fc6000f8e021b */
[----:B------:R-:W5:Y:S04]  /*03f0*/  LDG.E R7, desc[UR18][R6.64] ;  /* 0x0000001206077981 */ /* 0x000f68000c1e1900 */
[----:B------:R-:W5:Y:S04]  /*0400*/  LDG.E R24, desc[UR18][R2.64+0x4] ;  /* 0x0000041202187981 */ /* 0x000f68000c1e1900 */
[----:B------:R-:W5:Y:S04]  /*0410*/  LDG.E R8, desc[UR18][R8.64] ;  /* 0x0000001208087981 */ /* 0x000f68000c1e1900 */
[----:B------:R-:W5:Y:S04]  /*0420*/  LDG.E R25, desc[UR18][R2.64+0x8] ;  /* 0x0000081202197981 */ /* 0x000f68000c1e1900 */
[----:B------:R-:W5:Y:S04]  /*0430*/  LDG.E R10, desc[UR18][R10.64] ;  /* 0x000000120a0a7981 */ /* 0x000f68000c1e1900 */
[----:B------:R0:W5:Y:S01]  /*0440*/  LDG.E R27, desc[UR18][R2.64+0xc] ;  /* 0x00000c12021b7981 */ /* 0x000162000c1e1900 */
[----:B------:R-:W-:-:S04]  /*0450*/  UIADD3 UR5, UPT, UPT, UR5, 0x8, URZ ;  /* 0x0000000805057890 */ /* 0x000fc8000fffe0ff */
[----:B------:R-:W-:Y:S01]  /*0460*/  UISETP.NE.AND UP0, UPT, UR5, URZ, UPT ;  /* 0x000000ff0500728c */ /* 0x000fe2000bf05270 */
[----:B-1----:R-:W-:Y:S02]  /*0470*/  MOV R5, UR20 ;  /* 0x0000001400057c02 */ /* 0x002fe40008000f00 */
[----:B0-----:R-:W-:Y:S02]  /*0480*/  IADD3 R2, P0, PT, R2, 0x20, RZ ;  /* 0x0000002002027810 */ /* 0x001fe40007f1e0ff */
[----:B------:R-:W-:Y:S02]  /*0490*/  LEA R14, R5, R14, 0x3 ;  /* 0x0000000e050e7211 */ /* 0x000fe400078e18ff */
[----:B------:R-:W-:Y:S01]  /*04a0*/  IADD3.X R3, PT, PT, RZ, R3, RZ, P0, !PT ;  /* 0x00000003ff037210 */ /* 0x000fe200007fe4ff */
[----:B--2---:R-:W-:-:S04]  /*04b0*/  FFMA R22, R21, R22, R12 ;  /* 0x0000001615167223 */ /* 0x004fc8000000000c */
[----:B---3--:R-:W-:-:S04]  /*04c0*/  FFMA R20, R19, R20, R22 ;  /* 0x0000001413147223 */ /* 0x008fc80000000016 */
[----:B----4-:R-:W-:-:S04]  /*04d0*/  FFMA R18, R17, R18, R20 ;  /* 0x0000001211127223 */ /* 0x010fc80000000014 */
[----:B-----5:R-:W-:-:S04]  /*04e0*/  FFMA R16, R15, R16, R18 ;  /* 0x000000100f107223 */ /* 0x020fc80000000012 */
[----:B------:R-:W-:-:S04]  /*04f0*/  FFMA R23, R23, R4, R16 ;  /* 0x0000000417177223 */ /* 0x000fc80000000010 */
[----:B------:R-:W-:-:S04]  /*0500*/  FFMA R24, R24, R7, R23 ;  /* 0x0000000718187223 */ /* 0x000fc80000000017 */
[----:B------:R-:W-:-:S04]  /*0510*/  FFMA R8, R25, R8, R24 ;  /* 0x0000000819087223 */ /* 0x000fc80000000018 */
[----:B------:R-:W-:Y:S01]  /*0520*/  FFMA R12, R27, R10, R8 ;  /* 0x0000000a1b0c7223 */ /* 0x000fe20000000008 */
[----:B------:R-:W-:Y:S06]  /*0530*/  BRA.U UP0, `(.L_x_1) ;  /* 0xfffffffd003c7547 */ /* 0x000fec000b83ffff */
.L_x_0:
[----:B------:R-:W-:-:S04]  /*0540*/  ULOP3.LUT UR6, UR20, 0x7, URZ, 0xc0, !UPT ;  /* 0x0000000714067892 */ /* 0x000fc8000f8ec0ff */
[----:B------:R-:W-:-:S09]  /*0550*/  UISETP.NE.AND UP0, UPT, UR6, URZ, UPT ;  /* 0x000000ff0600728c */ /* 0x000fd2000bf05270 */
[----:B------:R-:W-:Y:S05]  /*0560*/  BRA.U !UP0, `(.L_x_2) ;  /* 0x0000000508387547 */ /* 0x000fea000b800000 */
[----:B------:R-:W-:Y:S02]  /*0570*/  UISETP.GE.U32.AND UP0, UPT, UR6, 0x4, UPT ;  /* 0x000000040600788c */ /* 0x000fe4000bf06070 */
[----:B------:R-:W-:-:S04]  /*0580*/  ULOP3.LUT UR5, UR20, 0x3, URZ, 0xc0, !UPT ;  /* 0x0000000314057892 */ /* 0x000fc8000f8ec0ff */
[----:B------:R-:W-:-:S03]  /*0590*/  UISETP.NE.AND UP1, UPT, UR5, URZ, UPT ;  /* 0x000000ff0500728c */ /* 0x000fc6000bf25270 */
[----:B------:R-:W-:Y:S08]  /*05a0*/  BRA.U !UP0, `(.L_x_3) ;  /* 0x00000001087c7547 */ /* 0x000ff0000b800000 */
[----:B------:R-:W1:Y:S01]  /*05b0*/  LDC.64 R6, c[0x0][0x388] ;  /* 0x0000e200ff067b82 */ /* 0x000e620000000a00 */
[----:B------:R-:W2:Y:S01]  /*05c0*/  LDCU.64 UR6, c[0x0][0x380] ;  /* 0x00007000ff0677ac */ /* 0x000ea20008000a00 */
[----:B------:R-:W-:Y:S01]  /*05d0*/  IMAD.U32 R9, RZ, RZ, UR4 ;  /* 0x00000004ff097e24 */ /* 0x000fe2000f8e00ff */
[C---:B------:R-:W-:Y:S02]  /*05e0*/  IADD3 R3, PT, PT, R13.reuse, UR4, RZ ;  /* 0x000000040d037c10 */ /* 0x040fe4000fffe0ff */
[----:B------:R-:W-:Y:S01]  /*05f0*/  IADD3 R10, P0, PT, R13, UR4, RZ ;  /* 0x000000040d0a7c10 */ /* 0x000fe2000ff1e0ff */
[----:B------:R-:W-:Y:S01]  /*0600*/  IMAD R9, R9, UR20, R0 ;  /* 0x0000001409097c24 */ /* 0x000fe2000f8e0200 */
[----:B------:R-:W-:Y:S01]  /*0610*/  MOV R11, UR20 ;  /* 0x00000014000b7c02 */ /* 0x000fe20008000f00 */
[----:B------:R-:W3:Y:S01]  /*0620*/  LDC.64 R4, c[0x0][0x380] ;  /* 0x0000e000ff047b82 */ /* 0x000ee20000000a00 */
[----:B------:R-:W-:Y:S01]  /*0630*/  MOV R15, UR20 ;  /* 0x00000014000f7c02 */ /* 0x000fe20008000f00 */
[----:B-1----:R-:W-:Y:S01]  /*0640*/  IMAD.WIDE R6, R9, 0x4, R6 ;  /* 0x0000000409067825 */ /* 0x002fe200078e0206 */
[----:B------:R-:W-:-:S05]  /*0650*/  MOV R9, UR20 ;  /* 0x0000001400097c02 */ /* 0x000fca0008000f00 */
[----:B------:R-:W-:Y:S02]  /*0660*/  IMAD.WIDE R8, R9, 0x4, R6 ;  /* 0x0000000409087825 */ /* 0x000fe400078e0206 */
[----:B0-----:R-:W4:Y:S02]  /*0670*/  LDG.E R6, desc[UR18][R6.64] ;  /* 0x0000001206067981 */ /* 0x001f24000c1e1900 */
[----:B---3--:R-:W-:Y:S01]  /*0680*/  IMAD.WIDE.U32 R4, R3, 0x4, R4 ;  /* 0x0000000403047825 */ /* 0x008fe200078e0004 */
[----:B------:R-:W-:Y:S01]  /*0690*/  IADD3.X R3, PT, PT, RZ, RZ, RZ, P0, !PT ;  /* 0x000000ffff037210 */ /* 0x000fe200007fe4ff */
[----:B------:R-:W3:Y:S01]  /*06a0*/  LDG.E R17, desc[UR18][R8.64] ;  /* 0x0000001208117981 */ /* 0x000ee2000c1e1900 */
[----:B--2---:R-:W-:-:S03]  /*06b0*/  LEA R2, P0, R10, UR6, 0x2 ;  /* 0x000000060a027c11 */ /* 0x004fc6000f8010ff */
[----:B------:R-:W4:Y:S01]  /*06c0*/  LDG.E R5, desc[UR18][R4.64] ;  /* 0x0000001204057981 */ /* 0x000f22000c1e1900 */
[----:B------:R-:W-:Y:S01]  /*06d0*/  LEA.HI.X R3, R10, UR7, R3, 0x2, P0 ;  /* 0x000000070a037c11 */ /* 0x000fe200080f1403 */
[----:B------:R-:W-:-:S04]  /*06e0*/  IMAD.WIDE R10, R11, 0x4, R8 ;  /* 0x000000040b0a7825 */ /* 0x000fc800078e0208 */
[----:B------:R-:W3:Y:S01]  /*06f0*/  LDG.E R16, desc[UR18][R2.64+0x4] ;  /* 0x0000041202107981 */ /* 0x000ee2000c1e1900 */
[----:B------:R-:W-:-:S03]  /*0700*/  IMAD.WIDE R14, R15, 0x4, R10 ;  /* 0x000000040f0e7825 */ /* 0x000fc600078e020a */
[----:B------:R-:W2:Y:S04]  /*0710*/  LDG.E R19, desc[UR18][R10.64] ;  /* 0x000000120a137981 */ /* 0x000ea8000c1e1900 */
[----:B------:R-:W2:Y:S04]  /*0720*/  LDG.E R18, desc[UR18][R2.64+0x8] ;  /* 0x0000081202127981 */ /* 0x000ea8000c1e1900 */
[----:B------:R-:W5:Y:S04]  /*0730*/  LDG.E R20, desc[UR18][R2.64+0xc] ;  /* 0x00000c1202147981 */ /* 0x000f68000c1e1900 */
[----:B------:R-:W5:Y:S01]  /*0740*/  LDG.E R14, desc[UR18][R14.64] ;  /* 0x000000120e0e7981 */ /* 0x000f62000c1e1900 */
[----:B------:R-:W-:Y:S01]  /*0750*/  UIADD3 UR4, UPT, UPT, UR4, 0x4, URZ ;  /* 0x0000000404047890 */ /* 0x000fe2000fffe0ff */
[----:B----4-:R-:W-:-:S04]  /*0760*/  FFMA R5, R5, R6, R12 ;  /* 0x0000000605057223 */ /* 0x010fc8000000000c */
[----:B---3--:R-:W-:-:S04]  /*0770*/  FFMA R5, R16, R17, R5 ;  /* 0x0000001110057223 */ /* 0x008fc80000000005 */
[----:B--2---:R-:W-:-:S04]  /*0780*/  FFMA R5, R18, R19, R5 ;  /* 0x0000001312057223 */ /* 0x004fc80000000005 */
[----:B-----5:R-:W-:-:S07]  /*0790*/  FFMA R12, R20, R14, R5 ;  /* 0x0000000e140c7223 */ /* 0x020fce0000000005 */
.L_x_3:
[----:B------:R-:W-:Y:S05]  /*07a0*/  BRA.U !UP1, `(.L_x_2) ;  /* 0x0000000109a87547 */ /* 0x000fea000b800000 */
[----:B------:R-:W-:Y:S01]  /*07b0*/  UISETP.NE.AND UP0, UPT, UR5, 0x1, UPT ;  /* 0x000000010500788c */ /* 0x000fe2000bf05270 */
[----:B------:R-:W-:Y:S01]  /*07c0*/  MOV R7, UR4 ;  /* 0x0000000400077c02 */ /* 0x000fe20008000f00 */
[----:B------:R-:W-:Y:S02]  /*07d0*/  ULOP3.LUT UR5, UR20, 0x1, URZ, 0xc0, !UPT ;  /* 0x0000000114057892 */ /* 0x000fe4000f8ec0ff */
[----:B------:R-:W-:Y:S02]  /*07e0*/  MOV R15, UR20 ;  /* 0x00000014000f7c02 */ /* 0x000fe40008000f00 */
[----:B------:R-:W-:Y:S01]  /*07f0*/  UISETP.NE.U32.AND UP1, UPT, UR5, 0x1, UPT ;  /* 0x000000010500788c */ /* 0x000fe2000bf25070 */
[----:B------:R-:W-:-:S04]  /*0800*/  PLOP3.LUT P1, PT, PT, PT, UP0, 0x80, 0x8 ;  /* 0x000000000008781c */ /* 0x000fc80003f2f008 */
[----:B------:R-:W1:Y:S01]  /*0810*/  @UP0 LDCU.128 UR8, c[0x0][0x380] ;  /* 0x00007000ff0807ac */ /* 0x000e620008000c00 */
[----:B------:R-:W-:Y:S01]  /*0820*/  PLOP3.LUT P0, PT, PT, PT, UP1, 0x80, 0x8 ;  /* 0x000000000008781c */ /* 0x000fe20003f0f018 */
[----:B------:R-:W2:Y:S04]  /*0830*/  @UP0 LDCU.64 UR6, c[0x0][0x380] ;  /* 0x00007000ff0607ac */ /* 0x000ea80008000a00 */
[----:B------:R-:W3:Y:S03]  /*0840*/  @!UP1 LDCU.128 UR12, c[0x0][0x380] ;  /* 0x00007000ff0c97ac */ /* 0x000ee60008000c00 */
[C---:B------:R-:W-:Y:S02]  /*0850*/  @P1 IADD3 R3, PT, PT, R13.reuse, UR4, RZ ;  /* 0x000000040d031c10 */ /* 0x040fe4000fffe0ff */
[----:B------:R-:W-:Y:S01]  /*0860*/  @P1 IADD3 R6, P2, PT, R13, UR4, RZ ;  /* 0x000000040d061c10 */ /* 0x000fe2000ff5e0ff */
[----:B------:R-:W-:Y:S01]  /*0870*/  @UP0 UIADD3 UR4, UPT, UPT, UR4, 0x2, URZ ;  /* 0x0000000204040890 */ /* 0x000fe2000fffe0ff */
[----:B-1----:R-:W-:Y:S01]  /*0880*/  MOV R11, UR9 ;  /* 0x00000009000b7c02 */ /* 0x002fe20008000f00 */
[----:B------:R-:W-:Y:S01]  /*0890*/  IMAD.U32 R10, RZ, RZ, UR8 ;  /* 0x00000008ff0a7e24 */ /* 0x000fe2000f8e00ff */
[----:B------:R-:W-:-:S02]  /*08a0*/  MOV R4, UR10 ;  /* 0x0000000a00047c02 */ /* 0x000fc40008000f00 */
[----:B------:R-:W-:Y:S01]  /*08b0*/  MOV R5, UR11 ;  /* 0x0000000b00057c02 */ /* 0x000fe20008000f00 */
[----:B------:R-:W-:-:S04]  /*08c0*/  @P1 IMAD.WIDE.U32 R10, R3, 0x4, R10 ;  /* 0x00000004030a1825 */ /* 0x000fc800078e000a */
[----:B------:R-:W-:Y:S01]  /*08d0*/  @P1 IMAD R3, R7, UR20, R0 ;  /* 0x0000001407031c24 */ /* 0x000fe2000f8e0200 */
[----:B------:R-:W-:Y:S01]  /*08e0*/  @P1 IADD3.X R7, PT, PT, RZ, RZ, RZ, P2, !PT ;  /* 0x000000ffff071210 */ /* 0x000fe200017fe4ff */
[----:B------:R-:W-:Y:S01]  /*08f0*/  IMAD.U32 R19, RZ, RZ, UR4 ;  /* 0x00000004ff137e24 */ /* 0x000fe2000f8e00ff */
[C---:B--2---:R-:W-:Y:S01]  /*0900*/  @P1 LEA R2, P2, R6.reuse, UR6, 0x2 ;  /* 0x0000000606021c11 */ /* 0x044fe2000f8410ff */
[----:B------:R-:W-:Y:S01]  /*0910*/  @P1 IMAD.WIDE R4, R3, 0x4, R4 ;  /* 0x0000000403041825 */ /* 0x000fe200078e0204 */
[----:B------:R-:W-:Y:S01]  /*0920*/  @!P0 IADD3 R17, PT, PT, R13, UR4, RZ ;  /* 0x000000040d118c10 */ /* 0x000fe2000fffe0ff */
[----:B0-----:R-:W2:Y:S01]  /*0930*/  @P1 LDG.E R11, desc[UR18][R10.64] ;  /* 0x000000120a0b1981 */ /* 0x001ea2000c1e1900 */
[----:B------:R-:W-:Y:S01]  /*0940*/  @P1 LEA.HI.X R3, R6, UR7, R7, 0x2, P2 ;  /* 0x0000000706031c11 */ /* 0x000fe200090f1407 */
[----:B------:R-:W-:Y:S01]  /*0950*/  @!P0 IMAD R19, R19, UR20, R0 ;  /* 0x0000001413138c24 */ /* 0x000fe2000f8e0200 */
[----:B---3--:R-:W-:Y:S01]  /*0960*/  MOV R6, UR12 ;  /* 0x0000000c00067c02 */ /* 0x008fe20008000f00 */
[----:B------:R-:W-:Y:S01]  /*0970*/  @P1 IMAD.WIDE R14, R15, 0x4, R4 ;  /* 0x000000040f0e1825 */ /* 0x000fe200078e0204 */
[----:B------:R-:W-:Y:S01]  /*0980*/  MOV R7, UR13 ;  /* 0x0000000d00077c02 */ /* 0x000fe20008000f00 */
[----:B------:R-:W2:Y:S01]  /*0990*/  @P1 LDG.E R4, desc[UR18][R4.64] ;  /* 0x0000001204041981 */ /* 0x000ea2000c1e1900 */
[----:B------:R-:W-:-:S02]  /*09a0*/  MOV R8, UR14 ;  /* 0x0000000e00087c02 */ /* 0x000fc40008000f00 */
[----:B------:R-:W-:Y:S01]  /*09b0*/  MOV R9, UR15 ;  /* 0x0000000f00097c02 */ /* 0x000fe20008000f00 */
[----:B------:R-:W-:Y:S01]  /*09c0*/  @!P0 IMAD.WIDE.U32 R6, R17, 0x4, R6 ;  /* 0x0000000411068825 */ /* 0x000fe200078e0006 */
[----:B------:R-:W3:Y:S03]  /*09d0*/  @P1 LDG.E R14, desc[UR18][R14.64] ;  /* 0x000000120e0e1981 */ /* 0x000ee6000c1e1900 */
[----:B------:R-:W-:Y:S01]  /*09e0*/  @!P0 IMAD.WIDE R8, R19, 0x4, R8 ;  /* 0x0000000413088825 */ /* 0x000fe200078e0208 */
[----:B------:R-:W3:Y:S04]  /*09f0*/  @P1 LDG.E R2, desc[UR18][R2.64+0x4] ;  /* 0x0000041202021981 */ /* 0x000ee8000c1e1900 */
[----:B------:R-:W4:Y:S04]  /*0a00*/  @!P0 LDG.E R7, desc[UR18][R6.64] ;  /* 0x0000001206078981 */ /* 0x000f28000c1e1900 */
[----:B------:R-:W4:Y:S01]  /*0a10*/  @!P0 LDG.E R8, desc[UR18][R8.64] ;  /* 0x0000001208088981 */ /* 0x000f22000c1e1900 */
[----:B--2---:R-:W-:-:S04]  /*0a20*/  @P1 FFMA R11, R11, R4, R12 ;  /* 0x000000040b0b1223 */ /* 0x004fc8000000000c */
[----:B---3--:R-:W-:-:S04]  /*0a30*/  @P1 FFMA R12, R2, R14, R11 ;  /* 0x0000000e020c1223 */ /* 0x008fc8000000000b */
[----:B----4-:R-:W-:-:S07]  /*0a40*/  @!P0 FFMA R12, R7, R8, R12 ;  /* 0x00000008070c8223 */ /* 0x010fce000000000c */
.L_x_2:
[----:B------:R-:W1:Y:S01]  /*0a50*/  LDC.64 R2, c[0x0][0x390] ;  /* 0x0000e400ff027b82 */ /* 0x000e620000000a00 */
[----:B------:R-:W-:-:S05]  /*0a60*/  IADD3 R13, PT, PT, R0, R13, RZ ;  /* 0x0000000d000d7210 */ /* 0x000fca0007ffe0ff */
[----:B-1----:R-:W-:-:S05]  /*0a70*/  IMAD.WIDE R2, R13, 0x4, R2 ;  /* 0x000000040d027825 */ /* 0x002fca00078e0202 */
[----:B0-----:R-:W-:Y:S01]  /*0a80*/  STG.E desc[UR18][R2.64], R12 ;  /* 0x0000000c02007986 */ /* 0x001fe2000c101912 */
[----:B------:R-:W-:Y:S05]  /*0a90*/  EXIT ;  /* 0x000000000000794d */ /* 0x000fea0003800000 */
.L_x_4:
[----:B------:R-:W-:-:S00]  /*0aa0*/  BRA `(.L_x_4) ;  /* 0xfffffffc00fc7947 */ /* 0x000fc0000383ffff */
[----:B------:R-:W-:-:S00]  /*0ab0*/  NOP ;  /* 0x0000000000007918 */ /* 0x000fc00000000000 */
        /* <DEDUP_REMOVED lines=12> */
.L_x_5:


//--------------------- .nv.shared.reserved.0     --------------------------
	.section	.nv.shared.reserved.0,"aw",@nobits
	.weak		__nv_reservedSMEM_offset_0_alias
	.size		__nv_reservedSMEM_offset_0_alias, 0, 64
	.other		__nv_reservedSMEM_offset_0_alias,@"STO_CUDA_RESERVED_SHARED STV_DEFAULT"
__nv_reservedSMEM_offset_0_alias:
	.zero		0
	.zero		64


//--------------------- .nv.constant0._Z22matrix_multiply_kernelPfS_S_i --------------------------
	.section	.nv.constant0._Z22matrix_multiply_kernelPfS_S_i,"a",@progbits
	.sectionflags	@""
	.align	4
.nv.constant0._Z22matrix_multiply_kernelPfS_S_i:
	.zero		924


//--------------------- SYMBOLS --------------------------

	.type		.nv.reservedSmem.offset0,@object
	.size		.nv.reservedSmem.offset0,0x4
